	.headerflags	@"EF_CUDA_TEXMODE_UNIFIED EF_CUDA_64BIT_ADDRESS EF_CUDA_ACCELERATORS EF_CUDA_SM90 EF_CUDA_VIRTUAL_SM(EF_CUDA_SM90)"
	.elftype	@"ET_EXEC"


//--------------------- .nv.info                  --------------------------
	.section	.nv.info,"",@"SHT_CUDA_INFO"
	.align	4


	//----- nvinfo : EIATTR_REGCOUNT
	.align		4
        /*0000*/ 	.byte	0x04, 0x2f
        /*0002*/ 	.short	(.L_3 - .L_2)
	.align		4
.L_2:
        /*0004*/ 	.word	index@(triton_poi_fused__native_batch_norm_legit_no_training__prelu_kernel_convolution_0)
        /*0008*/ 	.word	0x00000016


	//----- nvinfo : EIATTR_MIN_STACK_SIZE
	.align		4
.L_3:
        /*000c*/ 	.byte	0x04, 0x12
        /*000e*/ 	.short	(.L_5 - .L_4)
	.align		4
.L_4:
        /*0010*/ 	.word	index@(triton_poi_fused__native_batch_norm_legit_no_training__prelu_kernel_convolution_0)
        /*0014*/ 	.word	0x00000000


	//----- nvinfo : EIATTR_FRAME_SIZE
	.align		4
.L_5:
        /*0018*/ 	.byte	0x04, 0x11
        /*001a*/ 	.short	(.L_7 - .L_6)
	.align		4
.L_6:
        /*001c*/ 	.word	index@(triton_poi_fused__native_batch_norm_legit_no_training__prelu_kernel_convolution_0)
        /*0020*/ 	.word	0x00000000


	//----- nvinfo : EIATTR_MIN_STACK_SIZE
	.align		4
.L_7:
        /*0024*/ 	.byte	0x04, 0x12
        /*0026*/ 	.short	(.L_9 - .L_8)
	.align		4
.L_8:
        /*0028*/ 	.word	index@(triton_poi_fused__native_batch_norm_legit_no_training__prelu_kernel_convolution_0)
        /*002c*/ 	.word	0x00000000
.L_9:


//--------------------- .nv.info.triton_poi_fused__native_batch_norm_legit_no_training__prelu_kernel_convolution_0 --------------------------
	.section	.nv.info.triton_poi_fused__native_batch_norm_legit_no_training__prelu_kernel_convolution_0,"",@"SHT_CUDA_INFO"
	.sectionflags	@""
	.align	4


	//----- nvinfo : EIATTR_CUDA_API_VERSION
	.align		4
        /*0000*/ 	.byte	0x04, 0x37
        /*0002*/ 	.short	(.L_11 - .L_10)
.L_10:
        /*0004*/ 	.word	0x0000007c


	//----- nvinfo : EIATTR_KPARAM_INFO
	.align		4
.L_11:
        /*0008*/ 	.byte	0x04, 0x17
        /*000a*/ 	.short	(.L_13 - .L_12)
.L_12:
        /*000c*/ 	.word	0x00000000
        /*0010*/ 	.short	0x0008
        /*0012*/ 	.short	0x0040
        /*0014*/ 	.byte	0x00, 0xf0, 0x11, 0x00


	//----- nvinfo : EIATTR_KPARAM_INFO
	.align		4
.L_13:
        /*0018*/ 	.byte	0x04, 0x17
        /*001a*/ 	.short	(.L_15 - .L_14)
.L_14:
        /*001c*/ 	.word	0x00000000
        /*0020*/ 	.short	0x0007
        /*0022*/ 	.short	0x0038
        /*0024*/ 	.byte	0x00, 0xf4, 0x21, 0x00


	//----- nvinfo : EIATTR_KPARAM_INFO
	.align		4
.L_15:
        /*0028*/ 	.byte	0x04, 0x17
        /*002a*/ 	.short	(.L_17 - .L_16)
.L_16:
        /*002c*/ 	.word	0x00000000
        /*0030*/ 	.short	0x0006
        /*0032*/ 	.short	0x0030
        /*0034*/ 	.byte	0x00, 0xf4, 0x21, 0x00


	//----- nvinfo : EIATTR_KPARAM_INFO
	.align		4
.L_17:
        /*0038*/ 	.byte	0x04, 0x17
        /*003a*/ 	.short	(.L_19 - .L_18)
.L_18:
        /*003c*/ 	.word	0x00000000
        /*0040*/ 	.short	0x0005
        /*0042*/ 	.short	0x0028
        /*0044*/ 	.byte	0x00, 0xf4, 0x21, 0x00


	//----- nvinfo : EIATTR_KPARAM_INFO
	.align		4
.L_19:
        /*0048*/ 	.byte	0x04, 0x17
        /*004a*/ 	.short	(.L_21 - .L_20)
.L_20:
        /*004c*/ 	.word	0x00000000
        /*0050*/ 	.short	0x0004
        /*0052*/ 	.short	0x0020
        /*0054*/ 	.byte	0x00, 0xf4, 0x21, 0x00


	//----- nvinfo : EIATTR_KPARAM_INFO
	.align		4
.L_21:
        /*0058*/ 	.byte	0x04, 0x17
        /*005a*/ 	.short	(.L_23 - .L_22)
.L_22:
        /*005c*/ 	.word	0x00000000
        /*0060*/ 	.short	0x0003
        /*0062*/ 	.short	0x0018
        /*0064*/ 	.byte	0x00, 0xf4, 0x21, 0x00


	//----- nvinfo : EIATTR_KPARAM_INFO
	.align		4
.L_23:
        /*0068*/ 	.byte	0x04, 0x17
        /*006a*/ 	.short	(.L_25 - .L_24)
.L_24:
        /*006c*/ 	.word	0x00000000
        /*0070*/ 	.short	0x0002
        /*0072*/ 	.short	0x0010
        /*0074*/ 	.byte	0x00, 0xf4, 0x21, 0x00


	//----- nvinfo : EIATTR_KPARAM_INFO
	.align		4
.L_25:
        /*0078*/ 	.byte	0x04, 0x17
        /*007a*/ 	.short	(.L_27 - .L_26)
.L_26:
        /*007c*/ 	.word	0x00000000
        /*0080*/ 	.short	0x0001
        /*0082*/ 	.short	0x0008
        /*0084*/ 	.byte	0x00, 0xf4, 0x21, 0x00


	//----- nvinfo : EIATTR_KPARAM_INFO
	.align		4
.L_27:
        /*0088*/ 	.byte	0x04, 0x17
        /*008a*/ 	.short	(.L_29 - .L_28)
.L_28:
        /*008c*/ 	.word	0x00000000
        /*0090*/ 	.short	0x0000
        /*0092*/ 	.short	0x0000
        /*0094*/ 	.byte	0x00, 0xf4, 0x21, 0x00


	//----- nvinfo : EIATTR_SPARSE_MMA_MASK
	.align		4
.L_29:
        /*0098*/ 	.byte	0x03, 0x50
        /*009a*/ 	.short	0x0000


	//----- nvinfo : EIATTR_MAXREG_COUNT
	.align		4
        /*009c*/ 	.byte	0x03, 0x1b
        /*009e*/ 	.short	0x00ff


	//----- nvinfo : EIATTR_EXIT_INSTR_OFFSETS
	.align		4
        /*00a0*/ 	.byte	0x04, 0x1c
        /*00a2*/ 	.short	(.L_31 - .L_30)


	//   ....[0]....
.L_30:
        /*00a4*/ 	.word	0x000003a0


	//   ....[1]....
        /*00a8*/ 	.word	0x000003c0


	//----- nvinfo : EIATTR_REQNTID
	.align		4
.L_31:
        /*00ac*/ 	.byte	0x04, 0x10
        /*00ae*/ 	.short	(.L_33 - .L_32)
.L_32:
        /*00b0*/ 	.word	0x00000080
        /*00b4*/ 	.word	0x00000001
        /*00b8*/ 	.word	0x00000001


	//----- nvinfo : EIATTR_CBANK_PARAM_SIZE
	.align		4
.L_33:
        /*00bc*/ 	.byte	0x03, 0x19
        /*00be*/ 	.short	0x0044


	//----- nvinfo : EIATTR_PARAM_CBANK
	.align		4
        /*00c0*/ 	.byte	0x04, 0x0a
        /*00c2*/ 	.short	(.L_35 - .L_34)
	.align		4
.L_34:
        /*00c4*/ 	.word	index@(.nv.constant0.triton_poi_fused__native_batch_norm_legit_no_training__prelu_kernel_convolution_0)
        /*00c8*/ 	.short	0x0210
        /*00ca*/ 	.short	0x0044


	//----- nvinfo : EIATTR_SW_WAR
	.align		4
.L_35:
        /*00cc*/ 	.byte	0x04, 0x36
        /*00ce*/ 	.short	(.L_37 - .L_36)
.L_36:
        /*00d0*/ 	.word	0x00000008
.L_37:


//--------------------- .nv.callgraph             --------------------------
	.section	.nv.callgraph,"",@"SHT_CUDA_CALLGRAPH"
	.align	4
	.sectionentsize	8
	.align		4
        /*0000*/ 	.word	0x00000000
	.align		4
        /*0004*/ 	.word	0xffffffff
	.align		4
        /*0008*/ 	.word	0x00000000
	.align		4
        /*000c*/ 	.word	0xfffffffe
	.align		4
        /*0010*/ 	.word	0x00000000
	.align		4
        /*0014*/ 	.word	0xfffffffd
	.align		4
        /*0018*/ 	.word	0x00000000
	.align		4
        /*001c*/ 	.word	0xfffffffc


//--------------------- .nv.constant4             --------------------------
	.section	.nv.constant4,"a",@progbits
	.align	8
	.align		8
.nv.constant4:
        /*0000*/ 	.dword	_$_str
	.align		8
        /*0008*/ 	.dword	_$_str_$_2


//--------------------- .text.triton_poi_fused__native_batch_norm_legit_no_training__prelu_kernel_convolution_0 --------------------------
	.section	.text.triton_poi_fused__native_batch_norm_legit_no_training__prelu_kernel_convolution_0,"ax",@progbits
	.align	128
        .global         triton_poi_fused__native_batch_norm_legit_no_training__prelu_kernel_convolution_0
        .type           triton_poi_fused__native_batch_norm_legit_no_training__prelu_kernel_convolution_0,@function
        .size           triton_poi_fused__native_batch_norm_legit_no_training__prelu_kernel_convolution_0,(.L_x_1 - triton_poi_fused__native_batch_norm_legit_no_training__prelu_kernel_convolution_0)
        .other          triton_poi_fused__native_batch_norm_legit_no_training__prelu_kernel_convolution_0,@"STO_CUDA_ENTRY STV_DEFAULT"
triton_poi_fused__native_batch_norm_legit_no_training__prelu_kernel_convolution_0:
.text.triton_poi_fused__native_batch_norm_legit_no_training__prelu_kernel_convolution_0:
[----:B------:R-:W0:Y:S01]  /*0000*/  LDC R1, c[0x0][0x28] ;  /* 0x00000a00ff017b82 */ /* 0x000e220000000800 */
[----:B------:R-:W1:Y:S07]  /*0010*/  S2R R2, SR_TID.X ;  /* 0x0000000000027919 */ /* 0x000e6e0000002100 */
[----:B------:R-:W2:Y:S01]  /*0020*/  LDC.64 R12, c[0x0][0x230] ;  /* 0x00008c00ff0c7b82 */ /* 0x000ea20000000a00 */
[----:B------:R-:W-:Y:S01]  /*0030*/  ULDC.64 UR4, c[0x0][0x208] ;  /* 0x0000820000047ab9 */ /* 0x000fe20000000a00 */
[----:B------:R-:W3:Y:S06]  /*0040*/  S2R R3, SR_CTAID.X ;  /* 0x0000000000037919 */ /* 0x000eec0000002500 */
[----:B------:R-:W4:Y:S08]  /*0050*/  LDC.64 R10, c[0x0][0x220] ;  /* 0x00008800ff0a7b82 */ /* 0x000f300000000a00 */
[----:B------:R-:W5:Y:S08]  /*0060*/  LDC.64 R4, c[0x0][0x210] ;  /* 0x00008400ff047b82 */ /* 0x000f700000000a00 */
[----:B------:R-:W4:Y:S01]  /*0070*/  LDC.64 R14, c[0x0][0x228] ;  /* 0x00008a00ff0e7b82 */ /* 0x000f220000000a00 */
[----:B-1----:R-:W-:-:S07]  /*0080*/  LOP3.LUT R2, R2, 0x7f, RZ, 0xc0, !PT ;  /* 0x0000007f02027812 */ /* 0x002fce00078ec0ff */
[----:B------:R-:W1:Y:S01]  /*0090*/  LDC.64 R16, c[0x0][0x238] ;  /* 0x00008e00ff107b82 */ /* 0x000e620000000a00 */
[----:B---3--:R-:W-:Y:S02]  /*00a0*/  SHF.R.S32.HI R0, RZ, 0x18, R3 ;  /* 0x00000018ff007819 */ /* 0x008fe40000011403 */
[----:B------:R-:W-:Y:S02]  /*00b0*/  LEA R2, R3, R2, 0x7 ;  /* 0x0000000203027211 */ /* 0x000fe400078e38ff */
[----:B------:R-:W-:-:S03]  /*00c0*/  SGXT R3, R0, 0x1 ;  /* 0x000000010003781a */ /* 0x000fc60000000200 */
[----:B------:R-:W3:Y:S01]  /*00d0*/  LDC.64 R6, c[0x0][0x240] ;  /* 0x00009000ff067b82 */ /* 0x000ee20000000a00 */
[----:B------:R-:W-:Y:S02]  /*00e0*/  ISETP.GE.AND P0, PT, R2, 0x100, PT ;  /* 0x000001000200780c */ /* 0x000fe40003f06270 */
[----:B------:R-:W-:-:S04]  /*00f0*/  LEA.HI R3, R3, R2, RZ, 0x4 ;  /* 0x0000000203037211 */ /* 0x000fc800078f20ff */
[----:B------:R-:W-:-:S04]  /*0100*/  SHF.R.S32.HI R3, RZ, 0x4, R3 ;  /* 0x00000004ff037819 */ /* 0x000fc80000011403 */
[----:B------:R-:W-:-:S04]  /*0110*/  LEA.HI R0, R3, R3, RZ, 0x2 ;  /* 0x0000000303007211 */ /* 0x000fc800078f10ff */
[----:B------:R-:W-:-:S04]  /*0120*/  LOP3.LUT R0, R0, 0xfffffffc, RZ, 0xc0, !PT ;  /* 0xfffffffc00007812 */ /* 0x000fc800078ec0ff */
[----:B------:R-:W-:Y:S01]  /*0130*/  IADD3 R19, R3, -R0, RZ ;  /* 0x8000000003137210 */ /* 0x000fe20007ffe0ff */
[----:B------:R-:W-:-:S04]  /*0140*/  HFMA2.MMA R0, -RZ, RZ, 0, 0 ;  /* 0x00000000ff007435 */ /* 0x000fc800000001ff */
[----:B--2---:R-:W-:-:S06]  /*0150*/  IMAD.WIDE R12, R19, 0x4, R12 ;  /* 0x00000004130c7825 */ /* 0x004fcc00078e020c */
[----:B------:R2:W3:Y:S01]  /*0160*/  @!P0 LDG.E.EL R0, desc[UR4][R12.64] ;  /* 0x000000040c008981 */ /* 0x0004e2000c2e1900 */
[----:B------:R-:W-:Y:S02]  /*0170*/  CS2R R8, SRZ ;  /* 0x0000000000087805 */ /* 0x000fe4000001ff00 */
[----:B------:R-:W-:Y:S01]  /*0180*/  MOV R3, RZ ;  /* 0x000000ff00037202 */ /* 0x000fe20000000f00 */
[----:B----4-:R-:W-:-:S04]  /*0190*/  IMAD.WIDE R10, R19, 0x4, R10 ;  /* 0x00000004130a7825 */ /* 0x010fc800078e020a */
[----:B-----5:R-:W-:Y:S01]  /*01a0*/  IMAD.WIDE R4, R2, 0x4, R4 ;  /* 0x0000000402047825 */ /* 0x020fe200078e0204 */
[----:B------:R4:W5:Y:S03]  /*01b0*/  @!P0 LDG.E.EL R8, desc[UR4][R10.64] ;  /* 0x000000040a088981 */ /* 0x000966000c2e1900 */
[C---:B0-2---:R-:W-:Y:S01]  /*01c0*/  IMAD.WIDE R12, R19.reuse, 0x4, R14 ;  /* 0x00000004130c7825 */ /* 0x045fe200078e020e */
[----:B------:R-:W5:Y:S03]  /*01d0*/  @!P0 LDG.E R3, desc[UR4][R4.64] ;  /* 0x0000000404038981 */ /* 0x000f66000c1e1900 */
[C---:B-1----:R-:W-:Y:S01]  /*01e0*/  IMAD.WIDE R14, R19.reuse, 0x4, R16 ;  /* 0x00000004130e7825 */ /* 0x042fe200078e0210 */
[----:B------:R-:W2:Y:S01]  /*01f0*/  @!P0 LDG.E.EL R9, desc[UR4][R12.64] ;  /* 0x000000040c098981 */ /* 0x000ea2000c2e1900 */
[----:B------:R-:W0:Y:S02]  /*0200*/  LDC.64 R16, c[0x0][0x248] ;  /* 0x00009200ff107b82 */ /* 0x000e240000000a00 */
[----:B---3--:R-:W-:Y:S01]  /*0210*/  IMAD.WIDE R6, R19, 0x4, R6 ;  /* 0x0000000413067825 */ /* 0x008fe200078e0206 */
[----:B------:R-:W-:-:S06]  /*0220*/  CS2R R18, SRZ ;  /* 0x0000000000127805 */ /* 0x000fcc000001ff00 */
[----:B------:R-:W3:Y:S04]  /*0230*/  @!P0 LDG.E.EL R18, desc[UR4][R14.64] ;  /* 0x000000040e128981 */ /* 0x000ee8000c2e1900 */
[----:B------:R1:W3:Y:S01]  /*0240*/  @!P0 LDG.E.EL R19, desc[UR4][R6.64] ;  /* 0x0000000406138981 */ /* 0x0002e2000c2e1900 */
[----:B----4-:R-:W-:Y:S01]  /*0250*/  HFMA2.MMA R11, -RZ, RZ, 1.625, 0 ;  /* 0x3e800000ff0b7435 */ /* 0x010fe200000001ff */
[----:B-1----:R-:W1:Y:S02]  /*0260*/  LDC.64 R6, c[0x0][0x218] ;  /* 0x00008600ff067b82 */ /* 0x002e640000000a00 */
[----:B0-----:R-:W4:Y:S01]  /*0270*/  LDG.E R16, desc[UR4][R16.64] ;  /* 0x0000000410107981 */ /* 0x001f22000c1e1900 */
[----:B------:R-:W-:-:S04]  /*0280*/  FADD R0, R0, 9.9999997473787516356e-06 ;  /* 0x3727c5ac00007421 */ /* 0x000fc80000000000 */
[----:B------:R-:W0:Y:S02]  /*0290*/  MUFU.SQRT R10, R0 ;  /* 0x00000000000a7308 */ /* 0x000e240000002000 */
[C---:B0-----:R-:W-:Y:S02]  /*02a0*/  FSETP.GT.AND P1, PT, R10.reuse, 8.50705917302346158658e+37, PT ;  /* 0x7e8000000a00780b */ /* 0x041fe40003f24000 */
[----:B------:R-:W-:-:S11]  /*02b0*/  FSETP.GEU.AND P2, PT, R10, 1.175494350822287508e-38, PT ;  /* 0x008000000a00780b */ /* 0x000fd60003f4e000 */
[----:B------:R-:W-:-:S04]  /*02c0*/  @P1 FMUL R10, R10, 0.25 ;  /* 0x3e8000000a0a1820 */ /* 0x000fc80000400000 */
[----:B------:R-:W-:-:S06]  /*02d0*/  @!P2 FMUL R10, R10, 16777216 ;  /* 0x4b8000000a0aa820 */ /* 0x000fcc0000400000 */
[----:B------:R-:W0:Y:S01]  /*02e0*/  MUFU.RCP R10, R10 ;  /* 0x0000000a000a7308 */ /* 0x000e220000001000 */
[----:B------:R-:W-:Y:S01]  /*02f0*/  FSEL R11, R11, 1, P1 ;  /* 0x3f8000000b0b7808 */ /* 0x000fe20000800000 */
[----:B-----5:R-:W-:-:S04]  /*0300*/  FADD R12, R8, R3 ;  /* 0x00000003080c7221 */ /* 0x020fc80000000000 */
[----:B------:R-:W-:Y:S01]  /*0310*/  @!P2 FMUL R11, R11, 16777216 ;  /* 0x4b8000000b0ba820 */ /* 0x000fe20000400000 */
[----:B--2---:R-:W-:-:S03]  /*0320*/  FADD R9, R12, -R9 ;  /* 0x800000090c097221 */ /* 0x004fc60000000000 */
[----:B0-----:R-:W-:-:S04]  /*0330*/  FMUL R8, R10, R11 ;  /* 0x0000000b0a087220 */ /* 0x001fc80000400000 */
[----:B------:R-:W-:-:S04]  /*0340*/  FMUL R8, R9, R8 ;  /* 0x0000000809087220 */ /* 0x000fc80000400000 */
[----:B---3--:R-:W-:-:S05]  /*0350*/  FFMA R19, R8, R18, R19 ;  /* 0x0000001208137223 */ /* 0x008fca0000000013 */
[----:B------:R-:W-:Y:S01]  /*0360*/  FSETP.GT.AND P1, PT, R19, RZ, PT ;  /* 0x000000ff1300720b */ /* 0x000fe20003f24000 */
[----:B------:R0:W-:Y:S01]  /*0370*/  @!P0 STG.E desc[UR4][R4.64], R12 ;  /* 0x0000000c04008986 */ /* 0x0001e2000c101904 */
[----:B-1----:R-:W-:-:S11]  /*0380*/  IMAD.WIDE R2, R2, 0x4, R6 ;  /* 0x0000000402027825 */ /* 0x002fd600078e0206 */
[----:B----4-:R-:W-:Y:S01]  /*0390*/  @!P1 FMUL R19, R16, R19 ;  /* 0x0000001310139220 */ /* 0x010fe20000400000 */
[----:B0-----:R-:W-:Y:S06]  /*03a0*/  @P0 EXIT ;  /* 0x000000000000094d */ /* 0x001fec0003800000 */
[----:B------:R-:W-:Y:S01]  /*03b0*/  STG.E desc[UR4][R2.64], R19 ;  /* 0x0000001302007986 */ /* 0x000fe2000c101904 */
[----:B------:R-:W-:Y:S05]  /*03c0*/  EXIT ;  /* 0x000000000000794d */ /* 0x000fea0003800000 */
.L_x_0:
[----:B------:R-:W-:-:S00]  /*03d0*/  BRA `(.L_x_0) ;  /* 0xfffffffc00fc7947 */ /* 0x000fc0000383ffff */
[----:B------:R-:W-:-:S00]  /*03e0*/  NOP ;  /* 0x0000000000007918 */ /* 0x000fc00000000000 */
        /* <DEDUP_REMOVED lines=9> */
.L_x_1:


//--------------------- .nv.global.init           --------------------------
	.section	.nv.global.init,"aw",@progbits
.nv.global.init:
	.type		_$_str,@object
	.size		_$_str,(_$_str_$_2 - _$_str)
_$_str:
        /*0000*/ 	.byte	0x5f, 0x5f, 0x43, 0x55, 0x44, 0x41, 0x5f, 0x46, 0x54, 0x5a, 0x00
	.type		_$_str_$_2,@object
	.size		_$_str_$_2,(.L_1 - _$_str_$_2)
_$_str_$_2:
        /*000b*/ 	.byte	0x5f, 0x5f, 0x43, 0x55, 0x44, 0x41, 0x5f, 0x50, 0x52, 0x45, 0x43, 0x5f, 0x53, 0x51, 0x52, 0x54
        /*001b*/ 	.byte	0x00
.L_1:


//--------------------- .nv.constant0.triton_poi_fused__native_batch_norm_legit_no_training__prelu_kernel_convolution_0 --------------------------
	.section	.nv.constant0.triton_poi_fused__native_batch_norm_legit_no_training__prelu_kernel_convolution_0,"a",@progbits
	.sectionflags	@""
	.align	4
.nv.constant0.triton_poi_fused__native_batch_norm_legit_no_training__prelu_kernel_convolution_0:
	.zero		596
